//
// Generated by NVIDIA NVVM Compiler
//
// Compiler Build ID: CL-36424714
// Cuda compilation tools, release 13.0, V13.0.88
// Based on NVVM 20.0.0
//

.version 9.0
.target sm_100
.address_size 64

	// .globl	_Z13blur_naive_31PhS_iii

.visible .entry _Z13blur_naive_31PhS_iii(
	.param .u64 .ptr .align 1 _Z13blur_naive_31PhS_iii_param_0,
	.param .u64 .ptr .align 1 _Z13blur_naive_31PhS_iii_param_1,
	.param .u32 _Z13blur_naive_31PhS_iii_param_2,
	.param .u32 _Z13blur_naive_31PhS_iii_param_3,
	.param .u32 _Z13blur_naive_31PhS_iii_param_4
)
{
	.reg .pred 	%p<29>;
	.reg .b16 	%rs<13>;
	.reg .b32 	%r<77>;
	.reg .b32 	%f<66>;
	.reg .b64 	%rd<15>;

	ld.param.u64 	%rd3, [_Z13blur_naive_31PhS_iii_param_0];
	ld.param.u64 	%rd2, [_Z13blur_naive_31PhS_iii_param_1];
	ld.param.u32 	%r36, [_Z13blur_naive_31PhS_iii_param_2];
	ld.param.u32 	%r39, [_Z13blur_naive_31PhS_iii_param_3];
	ld.param.u32 	%r38, [_Z13blur_naive_31PhS_iii_param_4];
	cvta.to.global.u64 	%rd1, %rd3;
	mov.u32 	%r40, %ctaid.x;
	mov.u32 	%r41, %ntid.x;
	mov.u32 	%r42, %tid.x;
	mad.lo.s32 	%r1, %r40, %r41, %r42;
	mov.u32 	%r43, %ctaid.y;
	mov.u32 	%r44, %ntid.y;
	mov.u32 	%r45, %tid.y;
	mad.lo.s32 	%r46, %r43, %r44, %r45;
	setp.ge.s32 	%p2, %r1, %r36;
	setp.ge.s32 	%p3, %r46, %r39;
	or.pred  	%p4, %p2, %p3;
	@%p4 bra 	$L__BB0_15;
	add.s32 	%r3, %r1, -14;
	shl.b32 	%r4, %r38, 2;
	add.s32 	%r5, %r1, -15;
	add.s32 	%r6, %r1, -12;
	add.s32 	%r7, %r1, -13;
	mov.f32 	%f56, 0f00000000;
	mov.b32 	%r73, 0;
	mov.b32 	%r64, -15;
	mov.f32 	%f55, %f56;
	mov.f32 	%f54, %f56;
$L__BB0_2:
	add.s32 	%r50, %r64, %r46;
	setp.gt.s32 	%p5, %r50, -1;
	setp.lt.s32 	%p6, %r50, %r39;
	and.pred  	%p1, %p5, %p6;
	mul.lo.s32 	%r51, %r50, %r36;
	add.s32 	%r52, %r3, %r51;
	mul.lo.s32 	%r70, %r38, %r52;
	add.s32 	%r53, %r6, %r51;
	mul.lo.s32 	%r68, %r38, %r53;
	add.s32 	%r54, %r7, %r51;
	mul.lo.s32 	%r67, %r38, %r54;
	add.s32 	%r55, %r5, %r51;
	mul.lo.s32 	%r66, %r38, %r55;
	mov.b32 	%r71, -18;
	mov.u32 	%r69, %r5;
$L__BB0_3:
	setp.gt.s32 	%p7, %r69, -1;
	setp.lt.s32 	%p8, %r69, %r36;
	and.pred  	%p9, %p7, %p8;
	and.pred  	%p10, %p9, %p1;
	not.pred 	%p11, %p10;
	@%p11 bra 	$L__BB0_5;
	cvt.s64.s32 	%rd4, %r66;
	add.s64 	%rd5, %rd1, %rd4;
	ld.global.u8 	%rs1, [%rd5];
	cvt.rn.f32.u16 	%f32, %rs1;
	add.f32 	%f54, %f54, %f32;
	ld.global.u8 	%rs2, [%rd5+1];
	cvt.rn.f32.u16 	%f33, %rs2;
	add.f32 	%f55, %f55, %f33;
	ld.global.u8 	%rs3, [%rd5+2];
	cvt.rn.f32.u16 	%f34, %rs3;
	add.f32 	%f56, %f56, %f34;
	add.s32 	%r73, %r73, 1;
$L__BB0_5:
	add.s32 	%r56, %r69, 1;
	setp.gt.s32 	%p12, %r56, -1;
	setp.lt.s32 	%p13, %r56, %r36;
	and.pred  	%p14, %p12, %p13;
	and.pred  	%p15, %p14, %p1;
	not.pred 	%p16, %p15;
	@%p16 bra 	$L__BB0_7;
	cvt.s64.s32 	%rd6, %r70;
	add.s64 	%rd7, %rd1, %rd6;
	ld.global.u8 	%rs4, [%rd7];
	cvt.rn.f32.u16 	%f35, %rs4;
	add.f32 	%f54, %f54, %f35;
	ld.global.u8 	%rs5, [%rd7+1];
	cvt.rn.f32.u16 	%f36, %rs5;
	add.f32 	%f55, %f55, %f36;
	ld.global.u8 	%rs6, [%rd7+2];
	cvt.rn.f32.u16 	%f37, %rs6;
	add.f32 	%f56, %f56, %f37;
	add.s32 	%r73, %r73, 1;
$L__BB0_7:
	add.s32 	%r57, %r69, 2;
	setp.gt.s32 	%p17, %r57, -1;
	setp.lt.s32 	%p18, %r57, %r36;
	and.pred  	%p19, %p17, %p18;
	and.pred  	%p20, %p19, %p1;
	not.pred 	%p21, %p20;
	@%p21 bra 	$L__BB0_9;
	cvt.s64.s32 	%rd8, %r67;
	add.s64 	%rd9, %rd1, %rd8;
	ld.global.u8 	%rs7, [%rd9];
	cvt.rn.f32.u16 	%f38, %rs7;
	add.f32 	%f54, %f54, %f38;
	ld.global.u8 	%rs8, [%rd9+1];
	cvt.rn.f32.u16 	%f39, %rs8;
	add.f32 	%f55, %f55, %f39;
	ld.global.u8 	%rs9, [%rd9+2];
	cvt.rn.f32.u16 	%f40, %rs9;
	add.f32 	%f56, %f56, %f40;
	add.s32 	%r73, %r73, 1;
$L__BB0_9:
	add.s32 	%r71, %r71, 4;
	setp.eq.s32 	%p22, %r71, 14;
	@%p22 bra 	$L__BB0_13;
	add.s32 	%r58, %r69, 3;
	setp.gt.s32 	%p23, %r58, -1;
	setp.lt.s32 	%p24, %r58, %r36;
	and.pred  	%p25, %p23, %p24;
	and.pred  	%p26, %p25, %p1;
	not.pred 	%p27, %p26;
	@%p27 bra 	$L__BB0_12;
	cvt.s64.s32 	%rd10, %r68;
	add.s64 	%rd11, %rd1, %rd10;
	ld.global.u8 	%rs10, [%rd11];
	cvt.rn.f32.u16 	%f41, %rs10;
	add.f32 	%f54, %f54, %f41;
	ld.global.u8 	%rs11, [%rd11+1];
	cvt.rn.f32.u16 	%f42, %rs11;
	add.f32 	%f55, %f55, %f42;
	ld.global.u8 	%rs12, [%rd11+2];
	cvt.rn.f32.u16 	%f43, %rs12;
	add.f32 	%f56, %f56, %f43;
	add.s32 	%r73, %r73, 1;
$L__BB0_12:
	add.s32 	%r70, %r70, %r4;
	add.s32 	%r69, %r69, 4;
	add.s32 	%r68, %r68, %r4;
	add.s32 	%r67, %r67, %r4;
	add.s32 	%r66, %r66, %r4;
	bra.uni 	$L__BB0_3;
$L__BB0_13:
	add.s32 	%r64, %r64, 1;
	setp.ne.s32 	%p28, %r64, 16;
	@%p28 bra 	$L__BB0_2;
	mad.lo.s32 	%r59, %r36, %r46, %r1;
	mul.lo.s32 	%r60, %r59, %r38;
	cvt.rn.f32.s32 	%f44, %r73;
	div.rn.f32 	%f45, %f54, %f44;
	cvt.rzi.u32.f32 	%r61, %f45;
	cvt.s64.s32 	%rd12, %r60;
	cvta.to.global.u64 	%rd13, %rd2;
	add.s64 	%rd14, %rd13, %rd12;
	st.global.u8 	[%rd14], %r61;
	div.rn.f32 	%f46, %f55, %f44;
	cvt.rzi.u32.f32 	%r62, %f46;
	st.global.u8 	[%rd14+1], %r62;
	div.rn.f32 	%f47, %f56, %f44;
	cvt.rzi.u32.f32 	%r63, %f47;
	st.global.u8 	[%rd14+2], %r63;
$L__BB0_15:
	ret;

}
	// .globl	_Z10merge_maskPhS_S_S_iiih
.visible .entry _Z10merge_maskPhS_S_S_iiih(
	.param .u64 .ptr .align 1 _Z10merge_maskPhS_S_S_iiih_param_0,
	.param .u64 .ptr .align 1 _Z10merge_maskPhS_S_S_iiih_param_1,
	.param .u64 .ptr .align 1 _Z10merge_maskPhS_S_S_iiih_param_2,
	.param .u64 .ptr .align 1 _Z10merge_maskPhS_S_S_iiih_param_3,
	.param .u32 _Z10merge_maskPhS_S_S_iiih_param_4,
	.param .u32 _Z10merge_maskPhS_S_S_iiih_param_5,
	.param .u32 _Z10merge_maskPhS_S_S_iiih_param_6,
	.param .u8 _Z10merge_maskPhS_S_S_iiih_param_7
)
{
	.reg .pred 	%p<5>;
	.reg .b16 	%rs<9>;
	.reg .b32 	%r<16>;
	.reg .b64 	%rd<17>;

	ld.param.u64 	%rd2, [_Z10merge_maskPhS_S_S_iiih_param_0];
	ld.param.u64 	%rd3, [_Z10merge_maskPhS_S_S_iiih_param_1];
	ld.param.u64 	%rd4, [_Z10merge_maskPhS_S_S_iiih_param_2];
	ld.param.u64 	%rd5, [_Z10merge_maskPhS_S_S_iiih_param_3];
	ld.param.u32 	%r4, [_Z10merge_maskPhS_S_S_iiih_param_4];
	ld.param.u32 	%r6, [_Z10merge_maskPhS_S_S_iiih_param_5];
	ld.param.u32 	%r5, [_Z10merge_maskPhS_S_S_iiih_param_6];
	ld.param.u8 	%rs1, [_Z10merge_maskPhS_S_S_iiih_param_7];
	cvta.to.global.u64 	%rd1, %rd5;
	mov.u32 	%r8, %ctaid.x;
	mov.u32 	%r9, %ntid.x;
	mov.u32 	%r10, %tid.x;
	mad.lo.s32 	%r1, %r8, %r9, %r10;
	mov.u32 	%r11, %ctaid.y;
	mov.u32 	%r12, %ntid.y;
	mov.u32 	%r13, %tid.y;
	mad.lo.s32 	%r14, %r11, %r12, %r13;
	setp.ge.s32 	%p1, %r1, %r4;
	setp.ge.s32 	%p2, %r14, %r6;
	or.pred  	%p3, %p1, %p2;
	@%p3 bra 	$L__BB1_4;
	cvta.to.global.u64 	%rd6, %rd4;
	mad.lo.s32 	%r15, %r4, %r14, %r1;
	mul.lo.s32 	%r3, %r15, %r5;
	cvt.s64.s32 	%rd7, %r15;
	add.s64 	%rd8, %rd6, %rd7;
	ld.global.u8 	%rs2, [%rd8];
	setp.le.u16 	%p4, %rs2, %rs1;
	@%p4 bra 	$L__BB1_3;
	cvt.s64.s32 	%rd13, %r3;
	cvta.to.global.u64 	%rd14, %rd2;
	add.s64 	%rd15, %rd14, %rd13;
	ld.global.u8 	%rs6, [%rd15];
	add.s64 	%rd16, %rd1, %rd13;
	st.global.u8 	[%rd16], %rs6;
	ld.global.u8 	%rs7, [%rd15+1];
	st.global.u8 	[%rd16+1], %rs7;
	ld.global.u8 	%rs8, [%rd15+2];
	st.global.u8 	[%rd16+2], %rs8;
	bra.uni 	$L__BB1_4;
$L__BB1_3:
	cvt.s64.s32 	%rd9, %r3;
	cvta.to.global.u64 	%rd10, %rd3;
	add.s64 	%rd11, %rd10, %rd9;
	ld.global.u8 	%rs3, [%rd11];
	add.s64 	%rd12, %rd1, %rd9;
	st.global.u8 	[%rd12], %rs3;
	ld.global.u8 	%rs4, [%rd11+1];
	st.global.u8 	[%rd12+1], %rs4;
	ld.global.u8 	%rs5, [%rd11+2];
	st.global.u8 	[%rd12+2], %rs5;
$L__BB1_4:
	ret;

}


// ===== COMPILED SASS (sm_100) =====

	.target	sm_100

	.elftype	@"ET_EXEC"


//--------------------- .note.nv.tkinfo           --------------------------
	.section	.note.nv.tkinfo,"",@"SHT_NOTE"
	.sectionflags	@"SHF_NOTE_NV_TKINFO"
	.tkinfo
        /*0018*/ 	.word	0x00000002
        /*0030*/ 	.string	""
        /*0030*/ 	.string	"ptxas"
        /*0030*/ 	.string	"Cuda compilation tools, release 13.0, V13.0.88"
        /*0030*/ 	.string	"Build cuda_13.0.r13.0/compiler.36424714_0"
        /*0030*/ 	.string	"-arch sm_100 -m 64 "



//--------------------- .note.nv.cuinfo           --------------------------
	.section	.note.nv.cuinfo,"",@"SHT_NOTE"
	.sectionflags	@"SHF_NOTE_NV_CUINFO"
        /*0018*/ 	.short	0x0002
        /*001a*/ 	.short	0x0064
        /*001c*/ 	.short	0x0082
	.zero		2


//--------------------- .nv.info                  --------------------------
	.section	.nv.info,"",@"SHT_CUDA_INFO"
	.align	4


	//----- nvinfo : EIATTR_REGCOUNT
	.align		4
        /*0000*/ 	.byte	0x04, 0x2f
        /*0002*/ 	.short	(.L_1 - .L_0)
	.align		4
.L_0:
        /*0004*/ 	.word	index@(_Z13blur_naive_31PhS_iii)
        /*0008*/ 	.word	0x00000020


	//----- nvinfo : EIATTR_FRAME_SIZE
	.align		4
.L_1:
        /*000c*/ 	.byte	0x04, 0x11
        /*000e*/ 	.short	(.L_3 - .L_2)
	.align		4
.L_2:
        /*0010*/ 	.word	index@($__internal_0_$__cuda_sm3x_div_rn_noftz_f32_slowpath)
        /*0014*/ 	.word	0x00000000


	//----- nvinfo : EIATTR_FRAME_SIZE
	.align		4
.L_3:
        /*0018*/ 	.byte	0x04, 0x11
        /*001a*/ 	.short	(.L_5 - .L_4)
	.align		4
.L_4:
        /*001c*/ 	.word	index@(_Z13blur_naive_31PhS_iii)
        /*0020*/ 	.word	0x00000000


	//----- nvinfo : EIATTR_REGCOUNT
	.align		4
.L_5:
        /*0024*/ 	.byte	0x04, 0x2f
        /*0026*/ 	.short	(.L_7 - .L_6)
	.align		4
.L_6:
        /*0028*/ 	.word	index@(_Z10merge_maskPhS_S_S_iiih)
        /*002c*/ 	.word	0x0000000e


	//----- nvinfo : EIATTR_FRAME_SIZE
	.align		4
.L_7:
        /*0030*/ 	.byte	0x04, 0x11
        /*0032*/ 	.short	(.L_9 - .L_8)
	.align		4
.L_8:
        /*0034*/ 	.word	index@(_Z10merge_maskPhS_S_S_iiih)
        /*0038*/ 	.word	0x00000000


	//----- nvinfo : EIATTR_MIN_STACK_SIZE
	.align		4
.L_9:
        /*003c*/ 	.byte	0x04, 0x12
        /*003e*/ 	.short	(.L_11 - .L_10)
	.align		4
.L_10:
        /*0040*/ 	.word	index@(_Z10merge_maskPhS_S_S_iiih)
        /*0044*/ 	.word	0x00000000


	//----- nvinfo : EIATTR_MIN_STACK_SIZE
	.align		4
.L_11:
        /*0048*/ 	.byte	0x04, 0x12
        /*004a*/ 	.short	(.L_13 - .L_12)
	.align		4
.L_12:
        /*004c*/ 	.word	index@(_Z13blur_naive_31PhS_iii)
        /*0050*/ 	.word	0x00000000
.L_13:


//--------------------- .nv.compat                --------------------------
	.section	.nv.compat,"",@"SHT_CUDA_COMPAT_INFO"
	.align	4
        /*0000*/ 	.byte	0x02, 0x09, 0x00, 0x00, 0x02, 0x02, 0x01, 0x00, 0x02, 0x05, 0x05, 0x00, 0x03, 0x07, 0x01, 0x01
        /*0010*/ 	.byte	0x02, 0x03, 0x00, 0x00, 0x02, 0x06, 0x01, 0x00, 0x04, 0x0b, 0x08, 0x00, 0x01, 0x00, 0x00, 0x00
        /*0020*/ 	.byte	0x00, 0x00, 0x00, 0x00


//--------------------- .nv.info._Z10merge_maskPhS_S_S_iiih --------------------------
	.section	.nv.info._Z10merge_maskPhS_S_S_iiih,"",@"SHT_CUDA_INFO"
	.sectionflags	@""
	.align	4


	//----- nvinfo : EIATTR_CUDA_API_VERSION
	.align		4
        /*0000*/ 	.byte	0x04, 0x37
        /*0002*/ 	.short	(.L_15 - .L_14)
.L_14:
        /*0004*/ 	.word	0x00000082


	//----- nvinfo : EIATTR_KPARAM_INFO
	.align		4
.L_15:
        /*0008*/ 	.byte	0x04, 0x17
        /*000a*/ 	.short	(.L_17 - .L_16)
.L_16:
        /*000c*/ 	.word	0x00000000
        /*0010*/ 	.short	0x0007
        /*0012*/ 	.short	0x002c
        /*0014*/ 	.byte	0x00, 0xf0, 0x05, 0x00


	//----- nvinfo : EIATTR_KPARAM_INFO
	.align		4
.L_17:
        /*0018*/ 	.byte	0x04, 0x17
        /*001a*/ 	.short	(.L_19 - .L_18)
.L_18:
        /*001c*/ 	.word	0x00000000
        /*0020*/ 	.short	0x0006
        /*0022*/ 	.short	0x0028
        /*0024*/ 	.byte	0x00, 0xf0, 0x11, 0x00


	//----- nvinfo : EIATTR_KPARAM_INFO
	.align		4
.L_19:
        /*0028*/ 	.byte	0x04, 0x17
        /*002a*/ 	.short	(.L_21 - .L_20)
.L_20:
        /*002c*/ 	.word	0x00000000
        /*0030*/ 	.short	0x0005
        /*0032*/ 	.short	0x0024
        /*0034*/ 	.byte	0x00, 0xf0, 0x11, 0x00


	//----- nvinfo : EIATTR_KPARAM_INFO
	.align		4
.L_21:
        /*0038*/ 	.byte	0x04, 0x17
        /*003a*/ 	.short	(.L_23 - .L_22)
.L_22:
        /*003c*/ 	.word	0x00000000
        /*0040*/ 	.short	0x0004
        /*0042*/ 	.short	0x0020
        /*0044*/ 	.byte	0x00, 0xf0, 0x11, 0x00


	//----- nvinfo : EIATTR_KPARAM_INFO
	.align		4
.L_23:
        /*0048*/ 	.byte	0x04, 0x17
        /*004a*/ 	.short	(.L_25 - .L_24)
.L_24:
        /*004c*/ 	.word	0x00000000
        /*0050*/ 	.short	0x0003
        /*0052*/ 	.short	0x0018
        /*0054*/ 	.byte	0x00, 0xf5, 0x21, 0x00


	//----- nvinfo : EIATTR_KPARAM_INFO
	.align		4
.L_25:
        /*0058*/ 	.byte	0x04, 0x17
        /*005a*/ 	.short	(.L_27 - .L_26)
.L_26:
        /*005c*/ 	.word	0x00000000
        /*0060*/ 	.short	0x0002
        /*0062*/ 	.short	0x0010
        /*0064*/ 	.byte	0x00, 0xf5, 0x21, 0x00


	//----- nvinfo : EIATTR_KPARAM_INFO
	.align		4
.L_27:
        /*0068*/ 	.byte	0x04, 0x17
        /*006a*/ 	.short	(.L_29 - .L_28)
.L_28:
        /*006c*/ 	.word	0x00000000
        /*0070*/ 	.short	0x0001
        /*0072*/ 	.short	0x0008
        /*0074*/ 	.byte	0x00, 0xf5, 0x21, 0x00


	//----- nvinfo : EIATTR_KPARAM_INFO
	.align		4
.L_29:
        /*0078*/ 	.byte	0x04, 0x17
        /*007a*/ 	.short	(.L_31 - .L_30)
.L_30:
        /*007c*/ 	.word	0x00000000
        /*0080*/ 	.short	0x0000
        /*0082*/ 	.short	0x0000
        /*0084*/ 	.byte	0x00, 0xf5, 0x21, 0x00


	//----- nvinfo : EIATTR_SPARSE_MMA_MASK
	.align		4
.L_31:
        /*0088*/ 	.byte	0x03, 0x50
        /*008a*/ 	.short	0x0000


	//----- nvinfo : EIATTR_MAXREG_COUNT
	.align		4
        /*008c*/ 	.byte	0x03, 0x1b
        /*008e*/ 	.short	0x00ff


	//----- nvinfo : EIATTR_MERCURY_ISA_VERSION
	.align		4
        /*0090*/ 	.byte	0x03, 0x5f
        /*0092*/ 	.short	0x0101


	//----- nvinfo : EIATTR_VRC_CTA_INIT_COUNT
	.align		4
        /*0094*/ 	.byte	0x02, 0x4a
	.zero		1
	.zero		1


	//----- nvinfo : EIATTR_EXIT_INSTR_OFFSETS
	.align		4
        /*0098*/ 	.byte	0x04, 0x1c
        /*009a*/ 	.short	(.L_33 - .L_32)


	//   ....[0]....
.L_32:
        /*009c*/ 	.word	0x000000c0


	//   ....[1]....
        /*00a0*/ 	.word	0x00000250


	//   ....[2]....
        /*00a4*/ 	.word	0x00000330


	//----- nvinfo : EIATTR_CRS_STACK_SIZE
	.align		4
.L_33:
        /*00a8*/ 	.byte	0x04, 0x1e
        /*00aa*/ 	.short	(.L_35 - .L_34)
.L_34:
        /*00ac*/ 	.word	0x00000000


	//----- nvinfo : EIATTR_CBANK_PARAM_SIZE
	.align		4
.L_35:
        /*00b0*/ 	.byte	0x03, 0x19
        /*00b2*/ 	.short	0x002d


	//----- nvinfo : EIATTR_PARAM_CBANK
	.align		4
        /*00b4*/ 	.byte	0x04, 0x0a
        /*00b6*/ 	.short	(.L_37 - .L_36)
	.align		4
.L_36:
        /*00b8*/ 	.word	index@(.nv.constant0._Z10merge_maskPhS_S_S_iiih)
        /*00bc*/ 	.short	0x0380
        /*00be*/ 	.short	0x002d


	//----- nvinfo : EIATTR_SW_WAR
	.align		4
.L_37:
        /*00c0*/ 	.byte	0x04, 0x36
        /*00c2*/ 	.short	(.L_39 - .L_38)
.L_38:
        /*00c4*/ 	.word	0x00000008
.L_39:


//--------------------- .nv.info._Z13blur_naive_31PhS_iii --------------------------
	.section	.nv.info._Z13blur_naive_31PhS_iii,"",@"SHT_CUDA_INFO"
	.sectionflags	@""
	.align	4


	//----- nvinfo : EIATTR_CUDA_API_VERSION
	.align		4
        /*0000*/ 	.byte	0x04, 0x37
        /*0002*/ 	.short	(.L_41 - .L_40)
.L_40:
        /*0004*/ 	.word	0x00000082


	//----- nvinfo : EIATTR_KPARAM_INFO
	.align		4
.L_41:
        /*0008*/ 	.byte	0x04, 0x17
        /*000a*/ 	.short	(.L_43 - .L_42)
.L_42:
        /*000c*/ 	.word	0x00000000
        /*0010*/ 	.short	0x0004
        /*0012*/ 	.short	0x0018
        /*0014*/ 	.byte	0x00, 0xf0, 0x11, 0x00


	//----- nvinfo : EIATTR_KPARAM_INFO
	.align		4
.L_43:
        /*0018*/ 	.byte	0x04, 0x17
        /*001a*/ 	.short	(.L_45 - .L_44)
.L_44:
        /*001c*/ 	.word	0x00000000
        /*0020*/ 	.short	0x0003
        /*0022*/ 	.short	0x0014
        /*0024*/ 	.byte	0x00, 0xf0, 0x11, 0x00


	//----- nvinfo : EIATTR_KPARAM_INFO
	.align		4
.L_45:
        /*0028*/ 	.byte	0x04, 0x17
        /*002a*/ 	.short	(.L_47 - .L_46)
.L_46:
        /*002c*/ 	.word	0x00000000
        /*0030*/ 	.short	0x0002
        /*0032*/ 	.short	0x0010
        /*0034*/ 	.byte	0x00, 0xf0, 0x11, 0x00


	//----- nvinfo : EIATTR_KPARAM_INFO
	.align		4
.L_47:
        /*0038*/ 	.byte	0x04, 0x17
        /*003a*/ 	.short	(.L_49 - .L_48)
.L_48:
        /*003c*/ 	.word	0x00000000
        /*0040*/ 	.short	0x0001
        /*0042*/ 	.short	0x0008
        /*0044*/ 	.byte	0x00, 0xf5, 0x21, 0x00


	//----- nvinfo : EIATTR_KPARAM_INFO
	.align		4
.L_49:
        /*0048*/ 	.byte	0x04, 0x17
        /*004a*/ 	.short	(.L_51 - .L_50)
.L_50:
        /*004c*/ 	.word	0x00000000
        /*0050*/ 	.short	0x0000
        /*0052*/ 	.short	0x0000
        /*0054*/ 	.byte	0x00, 0xf5, 0x21, 0x00


	//----- nvinfo : EIATTR_SPARSE_MMA_MASK
	.align		4
.L_51:
        /*0058*/ 	.byte	0x03, 0x50
        /*005a*/ 	.short	0x0000


	//----- nvinfo : EIATTR_MAXREG_COUNT
	.align		4
        /*005c*/ 	.byte	0x03, 0x1b
        /*005e*/ 	.short	0x00ff


	//----- nvinfo : EIATTR_MERCURY_ISA_VERSION
	.align		4
        /*0060*/ 	.byte	0x03, 0x5f
        /*0062*/ 	.short	0x0101


	//----- nvinfo : EIATTR_VRC_CTA_INIT_COUNT
	.align		4
        /*0064*/ 	.byte	0x02, 0x4a
	.zero		1
	.zero		1


	//----- nvinfo : EIATTR_EXIT_INSTR_OFFSETS
	.align		4
        /*0068*/ 	.byte	0x04, 0x1c
        /*006a*/ 	.short	(.L_53 - .L_52)


	//   ....[0]....
.L_52:
        /*006c*/ 	.word	0x000000c0


	//   ....[1]....
        /*0070*/ 	.word	0x00000af0


	//----- nvinfo : EIATTR_CRS_STACK_SIZE
	.align		4
.L_53:
        /*0074*/ 	.byte	0x04, 0x1e
        /*0076*/ 	.short	(.L_55 - .L_54)
.L_54:
        /*0078*/ 	.word	0x00000000


	//----- nvinfo : EIATTR_CBANK_PARAM_SIZE
	.align		4
.L_55:
        /*007c*/ 	.byte	0x03, 0x19
        /*007e*/ 	.short	0x001c


	//----- nvinfo : EIATTR_PARAM_CBANK
	.align		4
        /*0080*/ 	.byte	0x04, 0x0a
        /*0082*/ 	.short	(.L_57 - .L_56)
	.align		4
.L_56:
        /*0084*/ 	.word	index@(.nv.constant0._Z13blur_naive_31PhS_iii)
        /*0088*/ 	.short	0x0380
        /*008a*/ 	.short	0x001c


	//----- nvinfo : EIATTR_SW_WAR
	.align		4
.L_57:
        /*008c*/ 	.byte	0x04, 0x36
        /*008e*/ 	.short	(.L_59 - .L_58)
.L_58:
        /*0090*/ 	.word	0x00000008
.L_59:


//--------------------- .nv.callgraph             --------------------------
	.section	.nv.callgraph,"",@"SHT_CUDA_CALLGRAPH"
	.align	4
	.sectionentsize	8
	.align		4
        /*0000*/ 	.word	0x00000000
	.align		4
        /*0004*/ 	.word	0xffffffff
	.align		4
        /*0008*/ 	.word	0x00000000
	.align		4
        /*000c*/ 	.word	0xfffffffe
	.align		4
        /*0010*/ 	.word	0x00000000
	.align		4
        /*0014*/ 	.word	0xfffffffd
	.align		4
        /*0018*/ 	.word	0x00000000
	.align		4
        /*001c*/ 	.word	0xfffffffc


//--------------------- .text._Z10merge_maskPhS_S_S_iiih --------------------------
	.section	.text._Z10merge_maskPhS_S_S_iiih,"ax",@progbits
	.align	128
        .global         _Z10merge_maskPhS_S_S_iiih
        .type           _Z10merge_maskPhS_S_S_iiih,@function
        .size           _Z10merge_maskPhS_S_S_iiih,(.L_x_24 - _Z10merge_maskPhS_S_S_iiih)
        .other          _Z10merge_maskPhS_S_S_iiih,@"STO_CUDA_ENTRY STV_DEFAULT"
_Z10merge_maskPhS_S_S_iiih:
.text._Z10merge_maskPhS_S_S_iiih:
[----:B------:R-:W-:Y:S01]  /*0000*/  LDC R1, c[0x0][0x37c] ;  /* 0x0000df00ff017b82 */ /* 0x000fe20000000800 */
[----:B------:R-:W0:Y:S07]  /*0010*/  S2R R2, SR_TID.Y ;  /* 0x0000000000027919 */ /* 0x000e2e0000002200 */
[----:B------:R-:W1:Y:S01]  /*0020*/  LDC R0, c[0x0][0x360] ;  /* 0x0000d800ff007b82 */ /* 0x000e620000000800 */
[----:B------:R-:W2:Y:S01]  /*0030*/  LDCU.64 UR6, c[0x0][0x3a0] ;  /* 0x00007400ff0677ac */ /* 0x000ea20008000a00 */
[----:B------:R-:W1:Y:S06]  /*0040*/  S2R R5, SR_TID.X ;  /* 0x0000000000057919 */ /* 0x000e6c0000002100 */
[----:B------:R-:W0:Y:S08]  /*0050*/  S2UR UR5, SR_CTAID.Y ;  /* 0x00000000000579c3 */ /* 0x000e300000002600 */
[----:B------:R-:W0:Y:S08]  /*0060*/  LDC R3, c[0x0][0x364] ;  /* 0x0000d900ff037b82 */ /* 0x000e300000000800 */
[----:B------:R-:W1:Y:S01]  /*0070*/  S2UR UR4, SR_CTAID.X ;  /* 0x00000000000479c3 */ /* 0x000e620000002500 */
[----:B0-----:R-:W-:-:S05]  /*0080*/  IMAD R3, R3, UR5, R2 ;  /* 0x0000000503037c24 */ /* 0x001fca000f8e0202 */
[----:B--2---:R-:W-:Y:S01]  /*0090*/  ISETP.GE.AND P0, PT, R3, UR7, PT ;  /* 0x0000000703007c0c */ /* 0x004fe2000bf06270 */
[----:B-1----:R-:W-:-:S05]  /*00a0*/  IMAD R0, R0, UR4, R5 ;  /* 0x0000000400007c24 */ /* 0x002fca000f8e0205 */
[----:B------:R-:W-:-:S13]  /*00b0*/  ISETP.GE.OR P0, PT, R0, UR6, P0 ;  /* 0x0000000600007c0c */ /* 0x000fda0008706670 */
[----:B------:R-:W-:Y:S05]  /*00c0*/  @P0 EXIT ;  /* 0x000000000000094d */ /* 0x000fea0003800000 */
[----:B------:R-:W0:Y:S01]  /*00d0*/  LDCU.64 UR8, c[0x0][0x390] ;  /* 0x00007200ff0877ac */ /* 0x000e220008000a00 */
[----:B------:R-:W-:Y:S01]  /*00e0*/  IMAD R0, R3, UR6, R0 ;  /* 0x0000000603007c24 */ /* 0x000fe2000f8e0200 */
[----:B------:R-:W1:Y:S01]  /*00f0*/  LDCU.64 UR4, c[0x0][0x358] ;  /* 0x00006b00ff0477ac */ /* 0x000e620008000a00 */
[----:B------:R-:W2:Y:S01]  /*0100*/  LDCU.U8 UR6, c[0x0][0x3ac] ;  /* 0x00007580ff0677ac */ /* 0x000ea20008000000 */
[----:B------:R-:W3:Y:S02]  /*0110*/  LDCU UR7, c[0x0][0x3a8] ;  /* 0x00007500ff0777ac */ /* 0x000ee40008000800 */
[----:B0-----:R-:W-:-:S04]  /*0120*/  IADD3 R2, P0, PT, R0, UR8, RZ ;  /* 0x0000000800027c10 */ /* 0x001fc8000ff1e0ff */
[----:B------:R-:W-:-:S05]  /*0130*/  LEA.HI.X.SX32 R3, R0, UR9, 0x1, P0 ;  /* 0x0000000900037c11 */ /* 0x000fca00080f0eff */
[----:B-1----:R-:W2:Y:S01]  /*0140*/  LDG.E.U8 R2, desc[UR4][R2.64] ;  /* 0x0000000402027981 */ /* 0x002ea2000c1e1100 */
[----:B---3--:R-:W-:Y:S01]  /*0150*/  IMAD R4, R0, UR7, RZ ;  /* 0x0000000700047c24 */ /* 0x008fe2000f8e02ff */
[----:B--2---:R-:W-:-:S13]  /*0160*/  ISETP.GT.U32.AND P0, PT, R2, UR6, PT ;  /* 0x0000000602007c0c */ /* 0x004fda000bf04070 */
[----:B------:R-:W-:Y:S05]  /*0170*/  @!P0 BRA `(.L_x_0) ;  /* 0x0000000000388947 */ /* 0x000fea0003800000 */
[----:B------:R-:W0:Y:S01]  /*0180*/  LDCU.64 UR6, c[0x0][0x380] ;  /* 0x00007000ff0677ac */ /* 0x000e220008000a00 */
[----:B------:R-:W-:Y:S02]  /*0190*/  SHF.R.S32.HI R0, RZ, 0x1f, R4 ;  /* 0x0000001fff007819 */ /* 0x000fe40000011404 */
[----:B0-----:R-:W-:-:S04]  /*01a0*/  IADD3 R2, P0, PT, R4, UR6, RZ ;  /* 0x0000000604027c10 */ /* 0x001fc8000ff1e0ff */
[----:B------:R-:W-:Y:S01]  /*01b0*/  IADD3.X R3, PT, PT, R0, UR7, RZ, P0, !PT ;  /* 0x0000000700037c10 */ /* 0x000fe200087fe4ff */
[----:B------:R-:W0:Y:S04]  /*01c0*/  LDCU.64 UR6, c[0x0][0x398] ;  /* 0x00007300ff0677ac */ /* 0x000e280008000a00 */
[----:B------:R-:W2:Y:S01]  /*01d0*/  LDG.E.U8 R7, desc[UR4][R2.64] ;  /* 0x0000000402077981 */ /* 0x000ea2000c1e1100 */
[----:B0-----:R-:W-:-:S04]  /*01e0*/  IADD3 R4, P0, PT, R4, UR6, RZ ;  /* 0x0000000604047c10 */ /* 0x001fc8000ff1e0ff */
[----:B------:R-:W-:-:S05]  /*01f0*/  IADD3.X R5, PT, PT, R0, UR7, RZ, P0, !PT ;  /* 0x0000000700057c10 */ /* 0x000fca00087fe4ff */
[----:B--2---:R-:W-:Y:S04]  /*0200*/  STG.E.U8 desc[UR4][R4.64], R7 ;  /* 0x0000000704007986 */ /* 0x004fe8000c101104 */
[----:B------:R-:W2:Y:S04]  /*0210*/  LDG.E.U8 R9, desc[UR4][R2.64+0x1] ;  /* 0x0000010402097981 */ /* 0x000ea8000c1e1100 */
[----:B--2---:R-:W-:Y:S04]  /*0220*/  STG.E.U8 desc[UR4][R4.64+0x1], R9 ;  /* 0x0000010904007986 */ /* 0x004fe8000c101104 */
[----:B------:R-:W2:Y:S04]  /*0230*/  LDG.E.U8 R11, desc[UR4][R2.64+0x2] ;  /* 0x00000204020b7981 */ /* 0x000ea8000c1e1100 */
[----:B--2---:R-:W-:Y:S01]  /*0240*/  STG.E.U8 desc[UR4][R4.64+0x2], R11 ;  /* 0x0000020b04007986 */ /* 0x004fe2000c101104 */
[----:B------:R-:W-:Y:S05]  /*0250*/  EXIT ;  /* 0x000000000000794d */ /* 0x000fea0003800000 */
.L_x_0:
        /* <DEDUP_REMOVED lines=14> */
.L_x_1:
[----:B------:R-:W-:-:S00]  /*0340*/  BRA `(.L_x_1) ;  /* 0xfffffffc00fc7947 */ /* 0x000fc0000383ffff */
[----:B------:R-:W-:-:S00]  /*0350*/  NOP ;  /* 0x0000000000007918 */ /* 0x000fc00000000000 */
        /* <DEDUP_REMOVED lines=10> */
.L_x_24:


//--------------------- .text._Z13blur_naive_31PhS_iii --------------------------
	.section	.text._Z13blur_naive_31PhS_iii,"ax",@progbits
	.align	128
        .global         _Z13blur_naive_31PhS_iii
        .type           _Z13blur_naive_31PhS_iii,@function
        .size           _Z13blur_naive_31PhS_iii,(.L_x_23 - _Z13blur_naive_31PhS_iii)
        .other          _Z13blur_naive_31PhS_iii,@"STO_CUDA_ENTRY STV_DEFAULT"
_Z13blur_naive_31PhS_iii:
.text._Z13blur_naive_31PhS_iii:
        /* <DEDUP_REMOVED lines=13> */
[C---:B------:R-:W-:Y:S01]  /*00d0*/  VIADD R6, R5.reuse, 0xfffffff2 ;  /* 0xfffffff205067836 */ /* 0x040fe20000000000 */
[----:B------:R-:W-:Y:S01]  /*00e0*/  CS2R R2, SRZ ;  /* 0x0000000000027805 */ /* 0x000fe2000001ff00 */
[C---:B------:R-:W-:Y:S01]  /*00f0*/  VIADD R7, R5.reuse, 0xfffffff1 ;  /* 0xfffffff105077836 */ /* 0x040fe20000000000 */
[----:B------:R-:W0:Y:S01]  /*0100*/  LDCU.64 UR6, c[0x0][0x358] ;  /* 0x00006b00ff0677ac */ /* 0x000e220008000a00 */
[C---:B------:R-:W-:Y:S02]  /*0110*/  VIADD R8, R5.reuse, 0xfffffff4 ;  /* 0xfffffff405087836 */ /* 0x040fe40000000000 */
[----:B------:R-:W-:Y:S01]  /*0120*/  VIADD R9, R5, 0xfffffff3 ;  /* 0xfffffff305097836 */ /* 0x000fe20000000000 */
[----:B------:R-:W-:Y:S01]  /*0130*/  UMOV UR5, 0xfffffff1 ;  /* 0xfffffff100057882 */ /* 0x000fe20000000000 */
[----:B------:R-:W-:Y:S02]  /*0140*/  IMAD.MOV.U32 R0, RZ, RZ, RZ ;  /* 0x000000ffff007224 */ /* 0x000fe400078e00ff */
[----:B------:R-:W-:-:S07]  /*0150*/  IMAD.MOV.U32 R10, RZ, RZ, RZ ;  /* 0x000000ffff0a7224 */ /* 0x000fce00078e00ff */
.L_x_4:
[----:B------:R-:W1:Y:S01]  /*0160*/  LDCU.64 UR8, c[0x0][0x390] ;  /* 0x00007200ff0877ac */ /* 0x000e620008000a00 */
[----:B------:R-:W2:Y:S01]  /*0170*/  LDC R11, c[0x0][0x398] ;  /* 0x0000e600ff0b7b82 */ /* 0x000ea20000000800 */
[----:B------:R-:W-:Y:S01]  /*0180*/  VIADD R12, R4, UR5 ;  /* 0x00000005040c7c36 */ /* 0x000fe20008000000 */
[----:B------:R-:W3:Y:S01]  /*0190*/  LDCU UR4, c[0x0][0x398] ;  /* 0x00007300ff0477ac */ /* 0x000ee20008000800 */
[----:B------:R-:W-:Y:S01]  /*01a0*/  IMAD.MOV.U32 R18, RZ, RZ, R7 ;  /* 0x000000ffff127224 */ /* 0x000fe200078e0007 */
[----:B------:R-:W-:Y:S01]  /*01b0*/  UIADD3 UR5, UPT, UPT, UR5, 0x1, URZ ;  /* 0x0000000105057890 */ /* 0x000fe2000fffe0ff */
[----:B------:R-:W4:Y:S03]  /*01c0*/  LDCU UR10, c[0x0][0x390] ;  /* 0x00007200ff0a77ac */ /* 0x000f260008000800 */
[----:B------:R-:W-:Y:S01]  /*01d0*/  UISETP.NE.AND UP1, UPT, UR5, 0x10, UPT ;  /* 0x000000100500788c */ /* 0x000fe2000bf25270 */
[C---:B-1----:R-:W-:Y:S01]  /*01e0*/  ISETP.GE.AND P0, PT, R12.reuse, UR9, PT ;  /* 0x000000090c007c0c */ /* 0x042fe2000bf06270 */
[----:B------:R-:W-:-:S02]  /*01f0*/  IMAD R20, R12, UR8, R6 ;  /* 0x000000080c147c24 */ /* 0x000fc4000f8e0206 */
[C---:B------:R-:W-:Y:S01]  /*0200*/  IMAD R22, R12.reuse, UR8, R8 ;  /* 0x000000080c167c24 */ /* 0x040fe2000f8e0208 */
[C---:B------:R-:W-:Y:S01]  /*0210*/  ISETP.GT.AND P0, PT, R12.reuse, -0x1, !P0 ;  /* 0xffffffff0c00780c */ /* 0x040fe20004704270 */
[C---:B------:R-:W-:Y:S02]  /*0220*/  IMAD R24, R12.reuse, UR8, R9 ;  /* 0x000000080c187c24 */ /* 0x040fe4000f8e0209 */
[----:B------:R-:W-:Y:S02]  /*0230*/  IMAD R12, R12, UR8, R7 ;  /* 0x000000080c0c7c24 */ /* 0x000fe4000f8e0207 */
[----:B---3--:R-:W-:Y:S02]  /*0240*/  IMAD R20, R20, UR4, RZ ;  /* 0x0000000414147c24 */ /* 0x008fe4000f8e02ff */
[----:B------:R-:W-:Y:S02]  /*0250*/  IMAD R22, R22, UR4, RZ ;  /* 0x0000000416167c24 */ /* 0x000fe4000f8e02ff */
[----:B------:R-:W-:-:S02]  /*0260*/  IMAD R24, R24, UR4, RZ ;  /* 0x0000000418187c24 */ /* 0x000fc4000f8e02ff */
[----:B------:R-:W-:Y:S01]  /*0270*/  IMAD R26, R12, UR4, RZ ;  /* 0x000000040c1a7c24 */ /* 0x000fe2000f8e02ff */
[----:B----4-:R-:W-:-:S06]  /*0280*/  UMOV UR4, 0xffffffee ;  /* 0xffffffee00047882 */ /* 0x010fcc0000000000 */
.L_x_3:
[C---:B------:R-:W-:Y:S01]  /*0290*/  VIADD R12, R18.reuse, 0x1 ;  /* 0x00000001120c7836 */ /* 0x040fe20000000000 */
[----:B------:R-:W-:-:S04]  /*02a0*/  ISETP.GE.AND P1, PT, R18, UR10, PT ;  /* 0x0000000a12007c0c */ /* 0x000fc8000bf26270 */
[----:B------:R-:W-:Y:S02]  /*02b0*/  ISETP.GE.AND P2, PT, R12, UR10, PT ;  /* 0x0000000a0c007c0c */ /* 0x000fe4000bf46270 */
[----:B------:R-:W-:Y:S02]  /*02c0*/  ISETP.GT.AND P1, PT, R18, -0x1, !P1 ;  /* 0xffffffff1200780c */ /* 0x000fe40004f24270 */
[----:B------:R-:W-:Y:S02]  /*02d0*/  ISETP.GT.AND P2, PT, R12, -0x1, !P2 ;  /* 0xffffffff0c00780c */ /* 0x000fe40005744270 */
[----:B------:R-:W-:Y:S02]  /*02e0*/  IADD3 R12, PT, PT, R18, 0x2, RZ ;  /* 0x00000002120c7810 */ /* 0x000fe40007ffe0ff */
[----:B------:R-:W-:Y:S02]  /*02f0*/  PLOP3.LUT P1, PT, P1, P0, PT, 0x80, 0x8 ;  /* 0x000000000008781c */ /* 0x000fe40000f21070 */
[----:B------:R-:W-:-:S02]  /*0300*/  ISETP.GE.AND P3, PT, R12, UR10, PT ;  /* 0x0000000a0c007c0c */ /* 0x000fc4000bf66270 */
[----:B------:R-:W-:Y:S02]  /*0310*/  PLOP3.LUT P2, PT, P2, P0, PT, 0x80, 0x8 ;  /* 0x000000000008781c */ /* 0x000fe40001741070 */
[----:B------:R-:W-:-:S04]  /*0320*/  ISETP.GT.AND P3, PT, R12, -0x1, !P3 ;  /* 0xffffffff0c00780c */ /* 0x000fc80005f64270 */
[----:B------:R-:W-:-:S03]  /*0330*/  PLOP3.LUT P3, PT, P3, P0, PT, 0x80, 0x8 ;  /* 0x000000000008781c */ /* 0x000fc60001f61070 */
[----:B------:R-:W1:Y:S08]  /*0340*/  @P1 LDC.64 R12, c[0x0][0x380] ;  /* 0x0000e000ff0c1b82 */ /* 0x000e700000000a00 */
[----:B------:R-:W3:Y:S08]  /*0350*/  @P2 LDC.64 R16, c[0x0][0x380] ;  /* 0x0000e000ff102b82 */ /* 0x000ef00000000a00 */
[----:B------:R-:W4:Y:S01]  /*0360*/  @P3 LDC.64 R14, c[0x0][0x380] ;  /* 0x0000e000ff0e3b82 */ /* 0x000f220000000a00 */
[----:B-1----:R-:W-:-:S04]  /*0370*/  @P1 IADD3 R12, P4, PT, R26, R12, RZ ;  /* 0x0000000c1a0c1210 */ /* 0x002fc80007f9e0ff */
[----:B------:R-:W-:Y:S02]  /*0380*/  @P1 LEA.HI.X.SX32 R13, R26, R13, 0x1, P4 ;  /* 0x0000000d1a0d1211 */ /* 0x000fe400020f0eff */
[----:B---3--:R-:W-:-:S03]  /*0390*/  @P2 IADD3 R16, P4, PT, R20, R16, RZ ;  /* 0x0000001014102210 */ /* 0x008fc60007f9e0ff */
[----:B0-----:R-:W3:Y:S01]  /*03a0*/  @P1 LDG.E.U8 R23, desc[UR6][R12.64+0x2] ;  /* 0x000002060c171981 */ /* 0x001ee2000c1e1100 */
[----:B------:R-:W-:-:S03]  /*03b0*/  @P2 LEA.HI.X.SX32 R17, R20, R17, 0x1, P4 ;  /* 0x0000001114112211 */ /* 0x000fc600020f0eff */
[----:B------:R-:W5:Y:S01]  /*03c0*/  @P1 LDG.E.U8 R19, desc[UR6][R12.64] ;  /* 0x000000060c131981 */ /* 0x000f62000c1e1100 */
[----:B----4-:R-:W-:-:S03]  /*03d0*/  @P3 IADD3 R14, P4, PT, R24, R14, RZ ;  /* 0x0000000e180e3210 */ /* 0x010fc60007f9e0ff */
[----:B------:R-:W4:Y:S01]  /*03e0*/  @P1 LDG.E.U8 R21, desc[UR6][R12.64+0x1] ;  /* 0x000001060c151981 */ /* 0x000f22000c1e1100 */
[----:B------:R-:W-:-:S03]  /*03f0*/  @P3 LEA.HI.X.SX32 R15, R24, R15, 0x1, P4 ;  /* 0x0000000f180f3211 */ /* 0x000fc600020f0eff */
[----:B------:R-:W2:Y:S04]  /*0400*/  @P2 LDG.E.U8 R28, desc[UR6][R16.64+0x2] ;  /* 0x00000206101c2981 */ /* 0x000ea8000c1e1100 */
[----:B------:R-:W2:Y:S04]  /*0410*/  @P2 LDG.E.U8 R27, desc[UR6][R16.64] ;  /* 0x00000006101b2981 */ /* 0x000ea8000c1e1100 */
[----:B------:R-:W2:Y:S04]  /*0420*/  @P2 LDG.E.U8 R25, desc[UR6][R16.64+0x1] ;  /* 0x0000010610192981 */ /* 0x000ea8000c1e1100 */
[----:B------:R-:W2:Y:S04]  /*0430*/  @P3 LDG.E.U8 R12, desc[UR6][R14.64] ;  /* 0x000000060e0c3981 */ /* 0x000ea8000c1e1100 */
[----:B------:R-:W2:Y:S04]  /*0440*/  @P3 LDG.E.U8 R29, desc[UR6][R14.64+0x1] ;  /* 0x000001060e1d3981 */ /* 0x000ea8000c1e1100 */
[----:B------:R-:W2:Y:S01]  /*0450*/  @P3 LDG.E.U8 R14, desc[UR6][R14.64+0x2] ;  /* 0x000002060e0e3981 */ /* 0x000ea2000c1e1100 */
[----:B------:R-:W-:Y:S01]  /*0460*/  UIADD3 UR4, UPT, UPT, UR4, 0x4, URZ ;  /* 0x0000000404047890 */ /* 0x000fe2000fffe0ff */
[----:B------:R-:W-:-:S03]  /*0470*/  @P1 VIADD R10, R10, 0x1 ;  /* 0x000000010a0a1836 */ /* 0x000fc60000000000 */
[----:B------:R-:W-:Y:S01]  /*0480*/  UISETP.NE.AND UP0, UPT, UR4, 0xe, UPT ;  /* 0x0000000e0400788c */ /* 0x000fe2000bf05270 */
[----:B------:R-:W-:-:S04]  /*0490*/  @P2 VIADD R10, R10, 0x1 ;  /* 0x000000010a0a2836 */ /* 0x000fc80000000000 */
[----:B------:R-:W-:Y:S01]  /*04a0*/  @P3 VIADD R10, R10, 0x1 ;  /* 0x000000010a0a3836 */ /* 0x000fe20000000000 */
[----:B---3--:R-:W-:Y:S02]  /*04b0*/  @P1 I2FP.F32.U32 R23, R23 ;  /* 0x0000001700171245 */ /* 0x008fe40000201000 */
[----:B-----5:R-:W-:-:S03]  /*04c0*/  @P1 I2FP.F32.U32 R19, R19 ;  /* 0x0000001300131245 */ /* 0x020fc60000201000 */
[----:B------:R-:W-:Y:S01]  /*04d0*/  @P1 FADD R0, R0, R23 ;  /* 0x0000001700001221 */ /* 0x000fe20000000000 */
[----:B----4-:R-:W-:Y:S01]  /*04e0*/  @P1 I2FP.F32.U32 R21, R21 ;  /* 0x0000001500151245 */ /* 0x010fe20000201000 */
[----:B------:R-:W-:Y:S01]  /*04f0*/  @P1 FADD R3, R3, R19 ;  /* 0x0000001303031221 */ /* 0x000fe20000000000 */
[----:B--2---:R-:W-:-:S03]  /*0500*/  @P2 I2FP.F32.U32 R13, R28 ;  /* 0x0000001c000d2245 */ /* 0x004fc60000201000 */
[----:B------:R-:W-:Y:S01]  /*0510*/  @P1 FADD R2, R2, R21 ;  /* 0x0000001502021221 */ /* 0x000fe20000000000 */
[----:B------:R-:W-:Y:S01]  /*0520*/  @P2 I2FP.F32.U32 R27, R27 ;  /* 0x0000001b001b2245 */ /* 0x000fe20000201000 */
[----:B------:R-:W-:Y:S01]  /*0530*/  @P2 FADD R0, R0, R13 ;  /* 0x0000000d00002221 */ /* 0x000fe20000000000 */
[----:B------:R-:W-:-:S03]  /*0540*/  @P2 I2FP.F32.U32 R25, R25 ;  /* 0x0000001900192245 */ /* 0x000fc60000201000 */
[----:B------:R-:W-:Y:S01]  /*0550*/  @P2 FADD R3, R3, R27 ;  /* 0x0000001b03032221 */ /* 0x000fe20000000000 */
[----:B------:R-:W-:Y:S01]  /*0560*/  @P3 I2FP.F32.U32 R12, R12 ;  /* 0x0000000c000c3245 */ /* 0x000fe20000201000 */
[----:B------:R-:W-:Y:S01]  /*0570*/  @P2 FADD R2, R2, R25 ;  /* 0x0000001902022221 */ /* 0x000fe20000000000 */
[----:B------:R-:W-:-:S03]  /*0580*/  @P3 I2FP.F32.U32 R29, R29 ;  /* 0x0000001d001d3245 */ /* 0x000fc60000201000 */
[----:B------:R-:W-:Y:S02]  /*0590*/  @P3 FADD R3, R3, R12 ;  /* 0x0000000c03033221 */ /* 0x000fe40000000000 */
[----:B------:R-:W-:Y:S01]  /*05a0*/  @P3 FADD R2, R2, R29 ;  /* 0x0000001d02023221 */ /* 0x000fe20000000000 */
[----:B------:R-:W-:-:S05]  /*05b0*/  @P3 I2FP.F32.U32 R13, R14 ;  /* 0x0000000e000d3245 */ /* 0x000fca0000201000 */
[----:B------:R-:W-:Y:S01]  /*05c0*/  @P3 FADD R0, R0, R13 ;  /* 0x0000000d00003221 */ /* 0x000fe20000000000 */
[----:B------:R-:W-:Y:S06]  /*05d0*/  BRA.U !UP0, `(.L_x_2) ;  /* 0x00000001085c7547 */ /* 0x000fec000b800000 */
[----:B------:R-:W-:-:S05]  /*05e0*/  VIADD R12, R18, 0x3 ;  /* 0x00000003120c7836 */ /* 0x000fca0000000000 */
[----:B------:R-:W-:-:S04]  /*05f0*/  ISETP.GE.AND P1, PT, R12, UR10, PT ;  /* 0x0000000a0c007c0c */ /* 0x000fc8000bf26270 */
[----:B------:R-:W-:-:S04]  /*0600*/  ISETP.GT.AND P1, PT, R12, -0x1, !P1 ;  /* 0xffffffff0c00780c */ /* 0x000fc80004f24270 */
[----:B------:R-:W-:-:S13]  /*0610*/  PLOP3.LUT P1, PT, P1, P0, PT, 0x80, 0x8 ;  /* 0x000000000008781c */ /* 0x000fda0000f21070 */
[----:B------:R-:W0:Y:S02]  /*0620*/  @P1 LDC.64 R12, c[0x0][0x380] ;  /* 0x0000e000ff0c1b82 */ /* 0x000e240000000a00 */
[----:B0-----:R-:W-:-:S04]  /*0630*/  @P1 IADD3 R12, P2, PT, R22, R12, RZ ;  /* 0x0000000c160c1210 */ /* 0x001fc80007f5e0ff */
[----:B------:R-:W-:-:S05]  /*0640*/  @P1 LEA.HI.X.SX32 R13, R22, R13, 0x1, P2 ;  /* 0x0000000d160d1211 */ /* 0x000fca00010f0eff */
[----:B------:R-:W2:Y:S04]  /*0650*/  @P1 LDG.E.U8 R14, desc[UR6][R12.64] ;  /* 0x000000060c0e1981 */ /* 0x000ea8000c1e1100 */
[----:B------:R-:W3:Y:S04]  /*0660*/  @P1 LDG.E.U8 R15, desc[UR6][R12.64+0x1] ;  /* 0x000001060c0f1981 */ /* 0x000ee8000c1e1100 */
[----:B------:R-:W4:Y:S01]  /*0670*/  @P1 LDG.E.U8 R16, desc[UR6][R12.64+0x2] ;  /* 0x000002060c101981 */ /* 0x000f22000c1e1100 */
[C---:B------:R-:W-:Y:S01]  /*0680*/  IMAD R20, R11.reuse, 0x4, R20 ;  /* 0x000000040b147824 */ /* 0x040fe200078e0214 */
[----:B------:R-:W-:Y:S01]  /*0690*/  IADD3 R18, PT, PT, R18, 0x4, RZ ;  /* 0x0000000412127810 */ /* 0x000fe20007ffe0ff */
[----:B------:R-:W-:-:S02]  /*06a0*/  IMAD R24, R11, 0x4, R24 ;  /* 0x000000040b187824 */ /* 0x000fc400078e0218 */
[C---:B------:R-:W-:Y:S02]  /*06b0*/  IMAD R26, R11.reuse, 0x4, R26 ;  /* 0x000000040b1a7824 */ /* 0x040fe400078e021a */
[----:B------:R-:W-:Y:S02]  /*06c0*/  @P1 VIADD R10, R10, 0x1 ;  /* 0x000000010a0a1836 */ /* 0x000fe40000000000 */
[----:B------:R-:W-:Y:S01]  /*06d0*/  IMAD R22, R11, 0x4, R22 ;  /* 0x000000040b167824 */ /* 0x000fe200078e0216 */
[----:B--2---:R-:W-:Y:S02]  /*06e0*/  @P1 I2FP.F32.U32 R14, R14 ;  /* 0x0000000e000e1245 */ /* 0x004fe40000201000 */
[----:B---3--:R-:W-:-:S03]  /*06f0*/  @P1 I2FP.F32.U32 R15, R15 ;  /* 0x0000000f000f1245 */ /* 0x008fc60000201000 */
[----:B------:R-:W-:Y:S01]  /*0700*/  @P1 FADD R3, R3, R14 ;  /* 0x0000000e03031221 */ /* 0x000fe20000000000 */
[----:B----4-:R-:W-:Y:S01]  /*0710*/  @P1 I2FP.F32.U32 R17, R16 ;  /* 0x0000001000111245 */ /* 0x010fe20000201000 */
[----:B------:R-:W-:-:S04]  /*0720*/  @P1 FADD R2, R2, R15 ;  /* 0x0000000f02021221 */ /* 0x000fc80000000000 */
[----:B------:R-:W-:Y:S01]  /*0730*/  @P1 FADD R0, R0, R17 ;  /* 0x0000001100001221 */ /* 0x000fe20000000000 */
[----:B------:R-:W-:Y:S06]  /*0740*/  BRA `(.L_x_3) ;  /* 0xfffffff800d07947 */ /* 0x000fec000383ffff */
.L_x_2:
[----:B------:R-:W-:Y:S05]  /*0750*/  BRA.U UP1, `(.L_x_4) ;  /* 0xfffffff901807547 */ /* 0x000fea000b83ffff */
[----:B------:R-:W-:Y:S01]  /*0760*/  I2FP.F32.S32 R9, R10 ;  /* 0x0000000a00097245 */ /* 0x000fe20000201400 */
[----:B------:R-:W0:Y:S01]  /*0770*/  LDCU UR4, c[0x0][0x398] ;  /* 0x00007300ff0477ac */ /* 0x000e220008000800 */
[----:B------:R-:W-:Y:S01]  /*0780*/  IMAD R5, R4, UR10, R5 ;  /* 0x0000000a04057c24 */ /* 0x000fe2000f8e0205 */
[----:B------:R-:W-:Y:S01]  /*0790*/  BSSY.RECONVERGENT B0, `(.L_x_5) ;  /* 0x000000e000007945 */ /* 0x000fe20003800200 */
[----:B------:R-:W1:Y:S08]  /*07a0*/  MUFU.RCP R6, R9 ;  /* 0x0000000900067308 */ /* 0x000e700000001000 */
[----:B------:R-:W2:Y:S01]  /*07b0*/  FCHK P0, R3, R9 ;  /* 0x0000000903007302 */ /* 0x000ea20000000000 */
[----:B0-----:R-:W-:-:S02]  /*07c0*/  IMAD R5, R5, UR4, RZ ;  /* 0x0000000405057c24 */ /* 0x001fc4000f8e02ff */
[----:B-1----:R-:W-:-:S04]  /*07d0*/  FFMA R7, -R9, R6, 1 ;  /* 0x3f80000009077423 */ /* 0x002fc80000000106 */
[----:B------:R-:W-:-:S04]  /*07e0*/  FFMA R6, R6, R7, R6 ;  /* 0x0000000706067223 */ /* 0x000fc80000000006 */
[----:B------:R-:W-:-:S04]  /*07f0*/  FFMA R7, R3, R6, RZ ;  /* 0x0000000603077223 */ /* 0x000fc800000000ff */
[----:B------:R-:W-:-:S04]  /*0800*/  FFMA R4, -R9, R7, R3 ;  /* 0x0000000709047223 */ /* 0x000fc80000000103 */
[----:B------:R-:W-:Y:S01]  /*0810*/  FFMA R4, R6, R4, R7 ;  /* 0x0000000406047223 */ /* 0x000fe20000000007 */
[----:B--2---:R-:W-:Y:S06]  /*0820*/  @!P0 BRA `(.L_x_6) ;  /* 0x0000000000108947 */ /* 0x004fec0003800000 */
[----:B------:R-:W-:Y:S01]  /*0830*/  IMAD.MOV.U32 R4, RZ, RZ, R9 ;  /* 0x000000ffff047224 */ /* 0x000fe200078e0009 */
[----:B------:R-:W-:-:S07]  /*0840*/  MOV R8, 0x860 ;  /* 0x0000086000087802 */ /* 0x000fce0000000f00 */
[----:B------:R-:W-:Y:S05]  /*0850*/  CALL.REL.NOINC `($__internal_0_$__cuda_sm3x_div_rn_noftz_f32_slowpath) ;  /* 0x0000000000a87944 */ /* 0x000fea0003c00000 */
[----:B------:R-:W-:-:S07]  /*0860*/  IMAD.MOV.U32 R4, RZ, RZ, R3 ;  /* 0x000000ffff047224 */ /* 0x000fce00078e0003 */
.L_x_6:
[----:B------:R-:W-:Y:S05]  /*0870*/  BSYNC.RECONVERGENT B0 ;  /* 0x0000000000007941 */ /* 0x000fea0003800200 */
.L_x_5:
[----:B------:R-:W0:Y:S01]  /*0880*/  LDCU.64 UR4, c[0x0][0x388] ;  /* 0x00007100ff0477ac */ /* 0x000e220008000a00 */
[----:B------:R-:W-:Y:S01]  /*0890*/  F2I.U32.TRUNC.NTZ R3, R4 ;  /* 0x0000000400037305 */ /* 0x000fe2000020f000 */
[----:B------:R-:W-:Y:S07]  /*08a0*/  BSSY.RECONVERGENT B0, `(.L_x_7) ;  /* 0x0000011000007945 */ /* 0x000fee0003800200 */
[----:B------:R-:W1:Y:S01]  /*08b0*/  MUFU.RCP R8, R9 ;  /* 0x0000000900087308 */ /* 0x000e620000001000 */
[----:B0-----:R-:W-:-:S04]  /*08c0*/  IADD3 R6, P0, PT, R5, UR4, RZ ;  /* 0x0000000405067c10 */ /* 0x001fc8000ff1e0ff */
[----:B------:R-:W-:Y:S01]  /*08d0*/  LEA.HI.X.SX32 R7, R5, UR5, 0x1, P0 ;  /* 0x0000000505077c11 */ /* 0x000fe200080f0eff */
[----:B-1----:R-:W-:-:S04]  /*08e0*/  FFMA R5, -R9, R8, 1 ;  /* 0x3f80000009057423 */ /* 0x002fc80000000108 */
[----:B------:R0:W-:Y:S03]  /*08f0*/  STG.E.U8 desc[UR6][R6.64], R3 ;  /* 0x0000000306007986 */ /* 0x0001e6000c101106 */
[----:B------:R-:W1:Y:S01]  /*0900*/  FCHK P0, R2, R9 ;  /* 0x0000000902007302 */ /* 0x000e620000000000 */
[----:B------:R-:W-:-:S04]  /*0910*/  FFMA R10, R8, R5, R8 ;  /* 0x00000005080a7223 */ /* 0x000fc80000000008 */
[----:B------:R-:W-:-:S04]  /*0920*/  FFMA R5, R2, R10, RZ ;  /* 0x0000000a02057223 */ /* 0x000fc800000000ff */
[----:B------:R-:W-:-:S04]  /*0930*/  FFMA R8, -R9, R5, R2 ;  /* 0x0000000509087223 */ /* 0x000fc80000000102 */
[----:B------:R-:W-:Y:S01]  /*0940*/  FFMA R5, R10, R8, R5 ;  /* 0x000000080a057223 */ /* 0x000fe20000000005 */
[----:B01----:R-:W-:Y:S06]  /*0950*/  @!P0 BRA `(.L_x_8) ;  /* 0x0000000000148947 */ /* 0x003fec0003800000 */
[----:B------:R-:W-:Y:S01]  /*0960*/  IMAD.MOV.U32 R3, RZ, RZ, R2 ;  /* 0x000000ffff037224 */ /* 0x000fe200078e0002 */
[----:B------:R-:W-:Y:S01]  /*0970*/  MOV R8, 0x9a0 ;  /* 0x000009a000087802 */ /* 0x000fe20000000f00 */
[----:B------:R-:W-:-:S07]  /*0980*/  IMAD.MOV.U32 R4, RZ, RZ, R9 ;  /* 0x000000ffff047224 */ /* 0x000fce00078e0009 */
[----:B------:R-:W-:Y:S05]  /*0990*/  CALL.REL.NOINC `($__internal_0_$__cuda_sm3x_div_rn_noftz_f32_slowpath) ;  /* 0x0000000000587944 */ /* 0x000fea0003c00000 */
[----:B------:R-:W-:-:S07]  /*09a0*/  IMAD.MOV.U32 R5, RZ, RZ, R3 ;  /* 0x000000ffff057224 */ /* 0x000fce00078e0003 */
.L_x_8:
[----:B------:R-:W-:Y:S05]  /*09b0*/  BSYNC.RECONVERGENT B0 ;  /* 0x0000000000007941 */ /* 0x000fea0003800200 */
.L_x_7:
[----:B------:R-:W0:Y:S01]  /*09c0*/  F2I.U32.TRUNC.NTZ R5, R5 ;  /* 0x0000000500057305 */ /* 0x000e22000020f000 */
[----:B------:R-:W-:Y:S07]  /*09d0*/  BSSY.RECONVERGENT B0, `(.L_x_9) ;  /* 0x000000f000007945 */ /* 0x000fee0003800200 */
[----:B------:R-:W1:Y:S01]  /*09e0*/  MUFU.RCP R2, R9 ;  /* 0x0000000900027308 */ /* 0x000e620000001000 */
[----:B0-----:R0:W-:Y:S07]  /*09f0*/  STG.E.U8 desc[UR6][R6.64+0x1], R5 ;  /* 0x0000010506007986 */ /* 0x0011ee000c101106 */
[----:B------:R-:W2:Y:S01]  /*0a00*/  FCHK P0, R0, R9 ;  /* 0x0000000900007302 */ /* 0x000ea20000000000 */
[----:B-1----:R-:W-:-:S04]  /*0a10*/  FFMA R3, -R9, R2, 1 ;  /* 0x3f80000009037423 */ /* 0x002fc80000000102 */
[----:B------:R-:W-:-:S04]  /*0a20*/  FFMA R11, R2, R3, R2 ;  /* 0x00000003020b7223 */ /* 0x000fc80000000002 */
[----:B------:R-:W-:-:S04]  /*0a30*/  FFMA R2, R0, R11, RZ ;  /* 0x0000000b00027223 */ /* 0x000fc800000000ff */
[----:B------:R-:W-:-:S04]  /*0a40*/  FFMA R3, -R9, R2, R0 ;  /* 0x0000000209037223 */ /* 0x000fc80000000100 */
[----:B------:R-:W-:Y:S01]  /*0a50*/  FFMA R2, R11, R3, R2 ;  /* 0x000000030b027223 */ /* 0x000fe20000000002 */
[----:B0-2---:R-:W-:Y:S06]  /*0a60*/  @!P0 BRA `(.L_x_10) ;  /* 0x0000000000148947 */ /* 0x005fec0003800000 */
[----:B------:R-:W-:Y:S01]  /*0a70*/  MOV R3, R0 ;  /* 0x0000000000037202 */ /* 0x000fe20000000f00 */
[----:B------:R-:W-:Y:S01]  /*0a80*/  IMAD.MOV.U32 R4, RZ, RZ, R9 ;  /* 0x000000ffff047224 */ /* 0x000fe200078e0009 */
[----:B------:R-:W-:-:S07]  /*0a90*/  MOV R8, 0xab0 ;  /* 0x00000ab000087802 */ /* 0x000fce0000000f00 */
[----:B------:R-:W-:Y:S05]  /*0aa0*/  CALL.REL.NOINC `($__internal_0_$__cuda_sm3x_div_rn_noftz_f32_slowpath) ;  /* 0x0000000000147944 */ /* 0x000fea0003c00000 */
[----:B------:R-:W-:-:S07]  /*0ab0*/  IMAD.MOV.U32 R2, RZ, RZ, R3 ;  /* 0x000000ffff027224 */ /* 0x000fce00078e0003 */
.L_x_10:
[----:B------:R-:W-:Y:S05]  /*0ac0*/  BSYNC.RECONVERGENT B0 ;  /* 0x0000000000007941 */ /* 0x000fea0003800200 */
.L_x_9:
[----:B------:R-:W0:Y:S02]  /*0ad0*/  F2I.U32.TRUNC.NTZ R3, R2 ;  /* 0x0000000200037305 */ /* 0x000e24000020f000 */
[----:B0-----:R-:W-:Y:S01]  /*0ae0*/  STG.E.U8 desc[UR6][R6.64+0x2], R3 ;  /* 0x0000020306007986 */ /* 0x001fe2000c101106 */
[----:B------:R-:W-:Y:S05]  /*0af0*/  EXIT ;  /* 0x000000000000794d */ /* 0x000fea0003800000 */
        .weak           $__internal_0_$__cuda_sm3x_div_rn_noftz_f32_slowpath
        .type           $__internal_0_$__cuda_sm3x_div_rn_noftz_f32_slowpath,@function
        .size           $__internal_0_$__cuda_sm3x_div_rn_noftz_f32_slowpath,(.L_x_23 - $__internal_0_$__cuda_sm3x_div_rn_noftz_f32_slowpath)
$__internal_0_$__cuda_sm3x_div_rn_noftz_f32_slowpath:
[----:B------:R-:W-:Y:S01]  /*0b00*/  SHF.R.U32.HI R11, RZ, 0x17, R4 ;  /* 0x00000017ff0b7819 */ /* 0x000fe20000011604 */
[----:B------:R-:W-:Y:S01]  /*0b10*/  BSSY.RECONVERGENT B1, `(.L_x_11) ;  /* 0x0000062000017945 */ /* 0x000fe20003800200 */
[----:B------:R-:W-:Y:S02]  /*0b20*/  SHF.R.U32.HI R10, RZ, 0x17, R3 ;  /* 0x00000017ff0a7819 */ /* 0x000fe40000011603 */
[----:B------:R-:W-:Y:S02]  /*0b30*/  LOP3.LUT R11, R11, 0xff, RZ, 0xc0, !PT ;  /* 0x000000ff0b0b7812 */ /* 0x000fe400078ec0ff */
[----:B------:R-:W-:-:S03]  /*0b40*/  LOP3.LUT R15, R10, 0xff, RZ, 0xc0, !PT ;  /* 0x000000ff0a0f7812 */ /* 0x000fc600078ec0ff */
[----:B------:R-:W-:Y:S02]  /*0b50*/  VIADD R13, R11, 0xffffffff ;  /* 0xffffffff0b0d7836 */ /* 0x000fe40000000000 */
[----:B------:R-:W-:-:S03]  /*0b60*/  VIADD R12, R15, 0xffffffff ;  /* 0xffffffff0f0c7836 */ /* 0x000fc60000000000 */
[----:B------:R-:W-:-:S04]  /*0b70*/  ISETP.GT.U32.AND P0, PT, R13, 0xfd, PT ;  /* 0x000000fd0d00780c */ /* 0x000fc80003f04070 */
[----:B------:R-:W-:-:S13]  /*0b80*/  ISETP.GT.U32.OR P0, PT, R12, 0xfd, P0 ;  /* 0x000000fd0c00780c */ /* 0x000fda0000704470 */
[----:B------:R-:W-:Y:S01]  /*0b90*/  @!P0 IMAD.MOV.U32 R10, RZ, RZ, RZ ;  /* 0x000000ffff0a8224 */ /* 0x000fe200078e00ff */
[----:B------:R-:W-:Y:S06]  /*0ba0*/  @!P0 BRA `(.L_x_12) ;  /* 0x00000000005c8947 */ /* 0x000fec0003800000 */
[----:B------:R-:W-:Y:S02]  /*0bb0*/  FSETP.GTU.FTZ.AND P0, PT, |R3|, +INF , PT ;  /* 0x7f8000000300780b */ /* 0x000fe40003f1c200 */
[----:B------:R-:W-:-:S04]  /*0bc0*/  FSETP.GTU.FTZ.AND P1, PT, |R4|, +INF , PT ;  /* 0x7f8000000400780b */ /* 0x000fc80003f3c200 */
[----:B------:R-:W-:-:S13]  /*0bd0*/  PLOP3.LUT P0, PT, P0, P1, PT, 0xf8, 0x8f ;  /* 0x00000000008f781c */ /* 0x000fda0000703f70 */
[----:B------:R-:W-:Y:S05]  /*0be0*/  @P0 BRA `(.L_x_13) ;  /* 0x00000004004c0947 */ /* 0x000fea0003800000 */
[----:B------:R-:W-:-:S13]  /*0bf0*/  LOP3.LUT P0, RZ, R4, 0x7fffffff, R3, 0xc8, !PT ;  /* 0x7fffffff04ff7812 */ /* 0x000fda000780c803 */
[----:B------:R-:W-:Y:S05]  /*0c00*/  @!P0 BRA `(.L_x_14) ;  /* 0x00000004003c8947 */ /* 0x000fea0003800000 */
[C---:B------:R-:W-:Y:S02]  /*0c10*/  FSETP.NEU.FTZ.AND P1, PT, |R3|.reuse, +INF , PT ;  /* 0x7f8000000300780b */ /* 0x040fe40003f3d200 */
[----:B------:R-:W-:Y:S02]  /*0c20*/  FSETP.NEU.FTZ.AND P2, PT, |R4|, +INF , PT ;  /* 0x7f8000000400780b */ /* 0x000fe40003f5d200 */
[----:B------:R-:W-:-:S11]  /*0c30*/  FSETP.NEU.FTZ.AND P0, PT, |R3|, +INF , PT ;  /* 0x7f8000000300780b */ /* 0x000fd60003f1d200 */
[----:B------:R-:W-:Y:S05]  /*0c40*/  @!P2 BRA !P1, `(.L_x_14) ;  /* 0x00000004002ca947 */ /* 0x000fea0004800000 */
[----:B------:R-:W-:-:S04]  /*0c50*/  LOP3.LUT P1, RZ, R3, 0x7fffffff, RZ, 0xc0, !PT ;  /* 0x7fffffff03ff7812 */ /* 0x000fc8000782c0ff */
[----:B------:R-:W-:-:S13]  /*0c60*/  PLOP3.LUT P1, PT, P2, P1, PT, 0x2f, 0xf2 ;  /* 0x0000000000f2781c */ /* 0x000fda0001722577 */
[----:B------:R-:W-:Y:S05]  /*0c70*/  @P1 BRA `(.L_x_15) ;  /* 0x0000000400181947 */ /* 0x000fea0003800000 */
[----:B------:R-:W-:-:S04]  /*0c80*/  LOP3.LUT P1, RZ, R4, 0x7fffffff, RZ, 0xc0, !PT ;  /* 0x7fffffff04ff7812 */ /* 0x000fc8000782c0ff */
[----:B------:R-:W-:-:S13]  /*0c90*/  PLOP3.LUT P0, PT, P0, P1, PT, 0x2f, 0xf2 ;  /* 0x0000000000f2781c */ /* 0x000fda0000702577 */
[----:B------:R-:W-:Y:S05]  /*0ca0*/  @P0 BRA `(.L_x_16) ;  /* 0x0000000400000947 */ /* 0x000fea0003800000 */
[----:B------:R-:W-:Y:S02]  /*0cb0*/  ISETP.GE.AND P0, PT, R12, RZ, PT ;  /* 0x000000ff0c00720c */ /* 0x000fe40003f06270 */
[----:B------:R-:W-:-:S11]  /*0cc0*/  ISETP.GE.AND P1, PT, R13, RZ, PT ;  /* 0x000000ff0d00720c */ /* 0x000fd60003f26270 */
[----:B------:R-:W-:Y:S01]  /*0cd0*/  @P0 IMAD.MOV.U32 R10, RZ, RZ, RZ ;  /* 0x000000ffff0a0224 */ /* 0x000fe200078e00ff */
[----:B------:R-:W-:Y:S01]  /*0ce0*/  @!P0 MOV R10, 0xffffffc0 ;  /* 0xffffffc0000a8802 */ /* 0x000fe20000000f00 */
[----:B------:R-:W-:Y:S01]  /*0cf0*/  @!P0 FFMA R3, R3, 1.84467440737095516160e+19, RZ ;  /* 0x5f80000003038823 */ /* 0x000fe200000000ff */
[----:B------:R-:W-:-:S03]  /*0d00*/  @!P1 FFMA R4, R4, 1.84467440737095516160e+19, RZ ;  /* 0x5f80000004049823 */ /* 0x000fc600000000ff */
[----:B------:R-:W-:-:S07]  /*0d10*/  @!P1 VIADD R10, R10, 0x40 ;  /* 0x000000400a0a9836 */ /* 0x000fce0000000000 */
.L_x_12:
[----:B------:R-:W-:Y:S01]  /*0d20*/  LEA R13, R11, 0xc0800000, 0x17 ;  /* 0xc08000000b0d7811 */ /* 0x000fe200078eb8ff */
[----:B------:R-:W-:Y:S04]  /*0d30*/  BSSY.RECONVERGENT B2, `(.L_x_17) ;  /* 0x0000036000027945 */ /* 0x000fe80003800200 */
[----:B------:R-:W-:Y:S02]  /*0d40*/  IMAD.IADD R13, R4, 0x1, -R13 ;  /* 0x00000001040d7824 */ /* 0x000fe400078e0a0d */
[----:B------:R-:W-:Y:S02]  /*0d50*/  VIADD R4, R15, 0xffffff81 ;  /* 0xffffff810f047836 */ /* 0x000fe40000000000 */
[----:B------:R-:W0:Y:S01]  /*0d60*/  MUFU.RCP R12, R13 ;  /* 0x0000000d000c7308 */ /* 0x000e220000001000 */
[----:B------:R-:W-:Y:S01]  /*0d70*/  FADD.FTZ R14, -R13, -RZ ;  /* 0x800000ff0d0e7221 */ /* 0x000fe20000010100 */
[C---:B------:R-:W-:Y:S01]  /*0d80*/  IMAD R3, R4.reuse, -0x800000, R3 ;  /* 0xff80000004037824 */ /* 0x040fe200078e0203 */
[----:B------:R-:W-:-:S05]  /*0d90*/  IADD3 R11, PT, PT, R4, 0x7f, -R11 ;  /* 0x0000007f040b7810 */ /* 0x000fca0007ffe80b */
[----:B------:R-:W-:Y:S02]  /*0da0*/  IMAD.IADD R11, R11, 0x1, R10 ;  /* 0x000000010b0b7824 */ /* 0x000fe400078e020a */
[----:B0-----:R-:W-:-:S04]  /*0db0*/  FFMA R15, R12, R14, 1 ;  /* 0x3f8000000c0f7423 */ /* 0x001fc8000000000e */
[----:B------:R-:W-:-:S04]  /*0dc0*/  FFMA R17, R12, R15, R12 ;  /* 0x0000000f0c117223 */ /* 0x000fc8000000000c */
[----:B------:R-:W-:-:S04]  /*0dd0*/  FFMA R12, R3, R17, RZ ;  /* 0x00000011030c7223 */ /* 0x000fc800000000ff */
[----:B------:R-:W-:-:S04]  /*0de0*/  FFMA R15, R14, R12, R3 ;  /* 0x0000000c0e0f7223 */ /* 0x000fc80000000003 */
[----:B------:R-:W-:-:S04]  /*0df0*/  FFMA R12, R17, R15, R12 ;  /* 0x0000000f110c7223 */ /* 0x000fc8000000000c */
[----:B------:R-:W-:-:S04]  /*0e00*/  FFMA R15, R14, R12, R3 ;  /* 0x0000000c0e0f7223 */ /* 0x000fc80000000003 */
[----:B------:R-:W-:-:S05]  /*0e10*/  FFMA R3, R17, R15, R12 ;  /* 0x0000000f11037223 */ /* 0x000fca000000000c */
[----:B------:R-:W-:-:S04]  /*0e20*/  SHF.R.U32.HI R4, RZ, 0x17, R3 ;  /* 0x00000017ff047819 */ /* 0x000fc80000011603 */
[----:B------:R-:W-:-:S05]  /*0e30*/  LOP3.LUT R4, R4, 0xff, RZ, 0xc0, !PT ;  /* 0x000000ff04047812 */ /* 0x000fca00078ec0ff */
[----:B------:R-:W-:-:S04]  /*0e40*/  IMAD.IADD R14, R4, 0x1, R11 ;  /* 0x00000001040e7824 */ /* 0x000fc800078e020b */
[----:B------:R-:W-:-:S05]  /*0e50*/  VIADD R4, R14, 0xffffffff ;  /* 0xffffffff0e047836 */ /* 0x000fca0000000000 */
[----:B------:R-:W-:-:S13]  /*0e60*/  ISETP.GE.U32.AND P0, PT, R4, 0xfe, PT ;  /* 0x000000fe0400780c */ /* 0x000fda0003f06070 */
[----:B------:R-:W-:Y:S05]  /*0e70*/  @!P0 BRA `(.L_x_18) ;  /* 0x0000000000808947 */ /* 0x000fea0003800000 */
[----:B------:R-:W-:-:S13]  /*0e80*/  ISETP.GT.AND P0, PT, R14, 0xfe, PT ;  /* 0x000000fe0e00780c */ /* 0x000fda0003f04270 */
[----:B------:R-:W-:Y:S05]  /*0e90*/  @P0 BRA `(.L_x_19) ;  /* 0x00000000006c0947 */ /* 0x000fea0003800000 */
[----:B------:R-:W-:-:S13]  /*0ea0*/  ISETP.GE.AND P0, PT, R14, 0x1, PT ;  /* 0x000000010e00780c */ /* 0x000fda0003f06270 */
[----:B------:R-:W-:Y:S05]  /*0eb0*/  @P0 BRA `(.L_x_20) ;  /* 0x0000000000740947 */ /* 0x000fea0003800000 */
[----:B------:R-:W-:Y:S02]  /*0ec0*/  ISETP.GE.AND P0, PT, R14, -0x18, PT ;  /* 0xffffffe80e00780c */ /* 0x000fe40003f06270 */
[----:B------:R-:W-:-:S11]  /*0ed0*/  LOP3.LUT R3, R3, 0x80000000, RZ, 0xc0, !PT ;  /* 0x8000000003037812 */ /* 0x000fd600078ec0ff */
[----:B------:R-:W-:Y:S05]  /*0ee0*/  @!P0 BRA `(.L_x_20) ;  /* 0x0000000000688947 */ /* 0x000fea0003800000 */
[CCC-:B------:R-:W-:Y:S01]  /*0ef0*/  FFMA.RZ R4, R17.reuse, R15.reuse, R12.reuse ;  /* 0x0000000f11047223 */ /* 0x1c0fe2000000c00c */
[C---:B------:R-:W-:Y:S01]  /*0f00*/  IADD3 R13, PT, PT, R14.reuse, 0x20, RZ ;  /* 0x000000200e0d7810 */ /* 0x040fe20007ffe0ff */
[CCC-:B------:R-:W-:Y:S01]  /*0f10*/  FFMA.RM R11, R17.reuse, R15.reuse, R12.reuse ;  /* 0x0000000f110b7223 */ /* 0x1c0fe2000000400c */
[----:B------:R-:W-:Y:S02]  /*0f20*/  ISETP.NE.AND P2, PT, R14, RZ, PT ;  /* 0x000000ff0e00720c */ /* 0x000fe40003f45270 */
[----:B------:R-:W-:Y:S01]  /*0f30*/  LOP3.LUT R10, R4, 0x7fffff, RZ, 0xc0, !PT ;  /* 0x007fffff040a7812 */ /* 0x000fe200078ec0ff */
[----:B------:R-:W-:Y:S01]  /*0f40*/  FFMA.RP R4, R17, R15, R12 ;  /* 0x0000000f11047223 */ /* 0x000fe2000000800c */
[----:B------:R-:W-:Y:S01]  /*0f50*/  IMAD.MOV R12, RZ, RZ, -R14 ;  /* 0x000000ffff0c7224 */ /* 0x000fe200078e0a0e */
[----:B------:R-:W-:Y:S02]  /*0f60*/  ISETP.NE.AND P1, PT, R14, RZ, PT ;  /* 0x000000ff0e00720c */ /* 0x000fe40003f25270 */
[----:B------:R-:W-:-:S02]  /*0f70*/  LOP3.LUT R10, R10, 0x800000, RZ, 0xfc, !PT ;  /* 0x008000000a0a7812 */ /* 0x000fc400078efcff */
[----:B------:R-:W-:Y:S02]  /*0f80*/  FSETP.NEU.FTZ.AND P0, PT, R4, R11, PT ;  /* 0x0000000b0400720b */ /* 0x000fe40003f1d000 */
[----:B------:R-:W-:Y:S02]  /*0f90*/  SHF.L.U32 R13, R10, R13, RZ ;  /* 0x0000000d0a0d7219 */ /* 0x000fe400000006ff */
[----:B------:R-:W-:Y:S02]  /*0fa0*/  SEL R11, R12, RZ, P2 ;  /* 0x000000ff0c0b7207 */ /* 0x000fe40001000000 */
[----:B------:R-:W-:Y:S02]  /*0fb0*/  ISETP.NE.AND P1, PT, R13, RZ, P1 ;  /* 0x000000ff0d00720c */ /* 0x000fe40000f25270 */
[----:B------:R-:W-:Y:S02]  /*0fc0*/  SHF.R.U32.HI R11, RZ, R11, R10 ;  /* 0x0000000bff0b7219 */ /* 0x000fe4000001160a */
[----:B------:R-:W-:-:S02]  /*0fd0*/  PLOP3.LUT P0, PT, P0, P1, PT, 0xf8, 0x8f ;  /* 0x00000000008f781c */ /* 0x000fc40000703f70 */
[----:B------:R-:W-:Y:S02]  /*0fe0*/  SHF.R.U32.HI R13, RZ, 0x1, R11 ;  /* 0x00000001ff0d7819 */ /* 0x000fe4000001160b */
[----:B------:R-:W-:-:S04]  /*0ff0*/  SEL R4, RZ, 0x1, !P0 ;  /* 0x00000001ff047807 */ /* 0x000fc80004000000 */
[----:B------:R-:W-:-:S04]  /*1000*/  LOP3.LUT R4, R4, 0x1, R13, 0xf8, !PT ;  /* 0x0000000104047812 */ /* 0x000fc800078ef80d */
[----:B------:R-:W-:-:S05]  /*1010*/  LOP3.LUT R4, R4, R11, RZ, 0xc0, !PT ;  /* 0x0000000b04047212 */ /* 0x000fca00078ec0ff */
[----:B------:R-:W-:-:S05]  /*1020*/  IMAD.IADD R4, R13, 0x1, R4 ;  /* 0x000000010d047824 */ /* 0x000fca00078e0204 */
[----:B------:R-:W-:Y:S01]  /*1030*/  LOP3.LUT R3, R4, R3, RZ, 0xfc, !PT ;  /* 0x0000000304037212 */ /* 0x000fe200078efcff */
[----:B------:R-:W-:Y:S06]  /*1040*/  BRA `(.L_x_20) ;  /* 0x0000000000107947 */ /* 0x000fec0003800000 */
.L_x_19:
[----:B------:R-:W-:-:S04]  /*1050*/  LOP3.LUT R3, R3, 0x80000000, RZ, 0xc0, !PT ;  /* 0x8000000003037812 */ /* 0x000fc800078ec0ff */
[----:B------:R-:W-:Y:S01]  /*1060*/  LOP3.LUT R3, R3, 0x7f800000, RZ, 0xfc, !PT ;  /* 0x7f80000003037812 */ /* 0x000fe200078efcff */
[----:B------:R-:W-:Y:S06]  /*1070*/  BRA `(.L_x_20) ;  /* 0x0000000000047947 */ /* 0x000fec0003800000 */
.L_x_18:
[----:B------:R-:W-:-:S07]  /*1080*/  IMAD R3, R11, 0x800000, R3 ;  /* 0x008000000b037824 */ /* 0x000fce00078e0203 */
.L_x_20:
[----:B------:R-:W-:Y:S05]  /*1090*/  BSYNC.RECONVERGENT B2 ;  /* 0x0000000000027941 */ /* 0x000fea0003800200 */
.L_x_17:
[----:B------:R-:W-:Y:S05]  /*10a0*/  BRA `(.L_x_21) ;  /* 0x0000000000207947 */ /* 0x000fea0003800000 */
.L_x_16:
[----:B------:R-:W-:-:S04]  /*10b0*/  LOP3.LUT R3, R4, 0x80000000, R3, 0x48, !PT ;  /* 0x8000000004037812 */ /* 0x000fc800078e4803 */
[----:B------:R-:W-:Y:S01]  /*10c0*/  LOP3.LUT R3, R3, 0x7f800000, RZ, 0xfc, !PT ;  /* 0x7f80000003037812 */ /* 0x000fe200078efcff */
[----:B------:R-:W-:Y:S06]  /*10d0*/  BRA `(.L_x_21) ;  /* 0x0000000000147947 */ /* 0x000fec0003800000 */
.L_x_15:
[----:B------:R-:W-:Y:S01]  /*10e0*/  LOP3.LUT R3, R4, 0x80000000, R3, 0x48, !PT ;  /* 0x8000000004037812 */ /* 0x000fe200078e4803 */
[----:B------:R-:W-:Y:S06]  /*10f0*/  BRA `(.L_x_21) ;  /* 0x00000000000c7947 */ /* 0x000fec0003800000 */
.L_x_14:
[----:B------:R-:W0:Y:S01]  /*1100*/  MUFU.RSQ R3, -QNAN ;  /* 0xffc0000000037908 */ /* 0x000e220000001400 */
[----:B------:R-:W-:Y:S05]  /*1110*/  BRA `(.L_x_21) ;  /* 0x0000000000047947 */ /* 0x000fea0003800000 */
.L_x_13:
[----:B------:R-:W-:-:S07]  /*1120*/  FADD.FTZ R3, R3, R4 ;  /* 0x0000000403037221 */ /* 0x000fce0000010000 */
.L_x_21:
[----:B------:R-:W-:Y:S05]  /*1130*/  BSYNC.RECONVERGENT B1 ;  /* 0x0000000000017941 */ /* 0x000fea0003800200 */
.L_x_11:
[----:B------:R-:W-:Y:S02]  /*1140*/  IMAD.MOV.U32 R10, RZ, RZ, R8 ;  /* 0x000000ffff0a7224 */ /* 0x000fe400078e0008 */
[----:B------:R-:W-:-:S04]  /*1150*/  IMAD.MOV.U32 R11, RZ, RZ, 0x0 ;  /* 0x00000000ff0b7424 */ /* 0x000fc800078e00ff */
[----:B0-----:R-:W-:Y:S05]  /*1160*/  RET.REL.NODEC R10 `(_Z13blur_naive_31PhS_iii) ;  /* 0xffffffec0aa47950 */ /* 0x001fea0003c3ffff */
.L_x_22:
        /* <DEDUP_REMOVED lines=9> */
.L_x_23:


//--------------------- .nv.shared.reserved.0     --------------------------
	.section	.nv.shared.reserved.0,"aw",@nobits
	.weak		__nv_reservedSMEM_offset_0_alias
	.size		__nv_reservedSMEM_offset_0_alias, 0, 64
	.other		__nv_reservedSMEM_offset_0_alias,@"STO_CUDA_RESERVED_SHARED STV_DEFAULT"
__nv_reservedSMEM_offset_0_alias:
	.zero		0
	.zero		64


//--------------------- .nv.constant0._Z10merge_maskPhS_S_S_iiih --------------------------
	.section	.nv.constant0._Z10merge_maskPhS_S_S_iiih,"a",@progbits
	.sectionflags	@""
	.align	4
.nv.constant0._Z10merge_maskPhS_S_S_iiih:
	.zero		941


//--------------------- .nv.constant0._Z13blur_naive_31PhS_iii --------------------------
	.section	.nv.constant0._Z13blur_naive_31PhS_iii,"a",@progbits
	.sectionflags	@""
	.align	4
.nv.constant0._Z13blur_naive_31PhS_iii:
	.zero		924


//--------------------- SYMBOLS --------------------------

	.type		.nv.reservedSmem.offset0,@object
	.size		.nv.reservedSmem.offset0,0x4
